//
// Generated by NVIDIA NVVM Compiler
//
// Compiler Build ID: CL-36424714
// Cuda compilation tools, release 13.0, V13.0.88
// Based on NVVM 20.0.0
//

.version 9.0
.target sm_100
.address_size 64

// _ZZN30_INTERNAL_295bd4e8_4_k_cu_main19UseSharedMemory1024EvE14shared_mem_arr has been demoted

.entry _Z21SharedMem_GPUSpin1024yPyPm(
	.param .u64 _Z21SharedMem_GPUSpin1024yPyPm_param_0,
	.param .u64 .ptr .align 1 _Z21SharedMem_GPUSpin1024yPyPm_param_1,
	.param .u64 .ptr .align 1 _Z21SharedMem_GPUSpin1024yPyPm_param_2
)
{
	.local .align 8 .b8 	__local_depot0[8];
	.reg .b64 	%SP;
	.reg .b64 	%SPL;
	.reg .pred 	%p<11>;
	.reg .b16 	%rs<4>;
	.reg .b32 	%r<39>;
	.reg .b64 	%rd<39>;
	// demoted variable
	.shared .align 8 .b8 _ZZN30_INTERNAL_295bd4e8_4_k_cu_main19UseSharedMemory1024EvE14shared_mem_arr[8192];
	mov.u64 	%SPL, __local_depot0;
	cvta.local.u64 	%SP, %SPL;
	ld.param.u64 	%rd17, [_Z21SharedMem_GPUSpin1024yPyPm_param_1];
	ld.param.u64 	%rd15, [_Z21SharedMem_GPUSpin1024yPyPm_param_2];
	cvta.to.global.u64 	%rd1, %rd17;
	// begin inline asm
	mov.u64 %rd16, %globaltimer;
	// end inline asm
	add.u64 	%rd18, %SP, 0;
	add.u64 	%rd19, %SPL, 0;
	st.local.u64 	[%rd19], %rd16;
	ld.local.u64 	%rd2, [%rd19];
	mov.u32 	%r1, %tid.x;
	setp.ne.s32 	%p1, %r1, 0;
	@%p1 bra 	$L__BB0_2;
	cvta.to.global.u64 	%rd20, %rd15;
	mov.u32 	%r9, %ctaid.x;
	shl.b32 	%r10, %r9, 1;
	mul.wide.u32 	%rd21, %r10, 8;
	add.s64 	%rd22, %rd1, %rd21;
	st.global.u64 	[%rd22], %rd2;
	// begin inline asm
	mov.u32 %r8, %smid;
	// end inline asm
	cvt.u64.u32 	%rd23, %r8;
	mul.wide.u32 	%rd24, %r9, 8;
	add.s64 	%rd25, %rd20, %rd24;
	st.global.u64 	[%rd25], %rd23;
$L__BB0_2:
	bar.sync 	0;
	mov.u32 	%r12, %ntid.x;
	cvt.u16.u32 	%rs2, %r12;
	div.u16 	%rs3, 1024, %rs2;
	cvt.u32.u16 	%r13, %rs3;
	cvt.u64.u16 	%rd26, %rs3;
	cvt.u64.u32 	%rd3, %r1;
	mul.lo.s32 	%r2, %r1, %r13;
	and.b64  	%rd4, %rd26, 7;
	add.s16 	%rs1, %rs3, -1;
	and.b64  	%rd5, %rd26, 2040;
	and.b64  	%rd6, %rd26, 3;
	and.b64  	%rd7, %rd26, 1;
	shl.b32 	%r14, %r2, 3;
	mov.u32 	%r15, _ZZN30_INTERNAL_295bd4e8_4_k_cu_main19UseSharedMemory1024EvE14shared_mem_arr;
	add.s32 	%r16, %r14, %r15;
	add.s32 	%r3, %r16, 32;
	mov.b32 	%r37, 0;
$L__BB0_3:
	setp.lt.u16 	%p2, %rs1, 7;
	mov.b64 	%rd37, 0;
	@%p2 bra 	$L__BB0_6;
	mov.u32 	%r38, %r3;
	mov.u64 	%rd35, %rd5;
$L__BB0_5:
	.pragma "nounroll";
	st.shared.u64 	[%r38+-32], %rd3;
	st.shared.u64 	[%r38+-24], %rd3;
	st.shared.u64 	[%r38+-16], %rd3;
	st.shared.u64 	[%r38+-8], %rd3;
	st.shared.u64 	[%r38], %rd3;
	st.shared.u64 	[%r38+8], %rd3;
	st.shared.u64 	[%r38+16], %rd3;
	st.shared.u64 	[%r38+24], %rd3;
	add.s64 	%rd35, %rd35, -8;
	add.s32 	%r38, %r38, 64;
	setp.ne.s64 	%p3, %rd35, 0;
	mov.u64 	%rd37, %rd5;
	@%p3 bra 	$L__BB0_5;
$L__BB0_6:
	setp.eq.s64 	%p4, %rd4, 0;
	@%p4 bra 	$L__BB0_14;
	setp.lt.u64 	%p5, %rd4, 4;
	@%p5 bra 	$L__BB0_9;
	cvt.u32.u64 	%r17, %rd37;
	add.s32 	%r18, %r2, %r17;
	shl.b32 	%r19, %r18, 3;
	add.s32 	%r21, %r15, %r19;
	st.shared.u64 	[%r21], %rd3;
	st.shared.u64 	[%r21+8], %rd3;
	st.shared.u64 	[%r21+16], %rd3;
	st.shared.u64 	[%r21+24], %rd3;
	add.s64 	%rd37, %rd37, 4;
$L__BB0_9:
	setp.eq.s64 	%p6, %rd6, 0;
	@%p6 bra 	$L__BB0_14;
	setp.eq.s64 	%p7, %rd6, 1;
	@%p7 bra 	$L__BB0_12;
	cvt.u32.u64 	%r22, %rd37;
	add.s32 	%r23, %r2, %r22;
	shl.b32 	%r24, %r23, 3;
	add.s32 	%r26, %r15, %r24;
	st.shared.u64 	[%r26], %rd3;
	st.shared.u64 	[%r26+8], %rd3;
	add.s64 	%rd37, %rd37, 2;
$L__BB0_12:
	setp.eq.s64 	%p8, %rd7, 0;
	@%p8 bra 	$L__BB0_14;
	cvt.u32.u64 	%r27, %rd37;
	add.s32 	%r28, %r2, %r27;
	shl.b32 	%r29, %r28, 3;
	add.s32 	%r31, %r15, %r29;
	st.shared.u64 	[%r31], %rd3;
$L__BB0_14:
	add.s32 	%r37, %r37, 1;
	setp.ne.s32 	%p9, %r37, 8192;
	@%p9 bra 	$L__BB0_3;
	add.s32 	%r34, %r15, %r14;
	ld.shared.u64 	%rd28, [%r34];
	setp.ne.s64 	%p10, %rd28, 0;
	@%p10 bra 	$L__BB0_17;
	// begin inline asm
	mov.u64 %rd29, %globaltimer;
	// end inline asm
	cvta.to.local.u64 	%rd31, %rd18;
	st.local.u64 	[%rd31], %rd29;
	ld.local.u64 	%rd32, [%rd31];
	mov.u32 	%r35, %ctaid.x;
	shl.b32 	%r36, %r35, 1;
	mul.wide.u32 	%rd33, %r36, 8;
	add.s64 	%rd34, %rd1, %rd33;
	st.global.u64 	[%rd34+8], %rd32;
$L__BB0_17:
	ret;

}


// ===== COMPILED SASS (sm_100) =====

	.target	sm_100

	.elftype	@"ET_EXEC"


//--------------------- .note.nv.tkinfo           --------------------------
	.section	.note.nv.tkinfo,"",@"SHT_NOTE"
	.sectionflags	@"SHF_NOTE_NV_TKINFO"
	.tkinfo
        /*0018*/ 	.word	0x00000002
        /*0030*/ 	.string	""
        /*0030*/ 	.string	"ptxas"
        /*0030*/ 	.string	"Cuda compilation tools, release 13.0, V13.0.88"
        /*0030*/ 	.string	"Build cuda_13.0.r13.0/compiler.36424714_0"
        /*0030*/ 	.string	"-arch sm_100 -m 64 "



//--------------------- .note.nv.cuinfo           --------------------------
	.section	.note.nv.cuinfo,"",@"SHT_NOTE"
	.sectionflags	@"SHF_NOTE_NV_CUINFO"
        /*0018*/ 	.short	0x0002
        /*001a*/ 	.short	0x0064
        /*001c*/ 	.short	0x0082
	.zero		2


//--------------------- .nv.info                  --------------------------
	.section	.nv.info,"",@"SHT_CUDA_INFO"
	.align	4


	//----- nvinfo : EIATTR_REGCOUNT
	.align		4
        /*0000*/ 	.byte	0x04, 0x2f
        /*0002*/ 	.short	(.L_1 - .L_0)
	.align		4
.L_0:
        /*0004*/ 	.word	index@(_Z21SharedMem_GPUSpin1024yPyPm)
        /*0008*/ 	.word	0x00000010


	//----- nvinfo : EIATTR_FRAME_SIZE
	.align		4
.L_1:
        /*000c*/ 	.byte	0x04, 0x11
        /*000e*/ 	.short	(.L_3 - .L_2)
	.align		4
.L_2:
        /*0010*/ 	.word	index@($__internal_0_$__cuda_sm20_div_u16)
        /*0014*/ 	.word	0x00000008


	//----- nvinfo : EIATTR_FRAME_SIZE
	.align		4
.L_3:
        /*0018*/ 	.byte	0x04, 0x11
        /*001a*/ 	.short	(.L_5 - .L_4)
	.align		4
.L_4:
        /*001c*/ 	.word	index@(_Z21SharedMem_GPUSpin1024yPyPm)
        /*0020*/ 	.word	0x00000008


	//----- nvinfo : EIATTR_MIN_STACK_SIZE
	.align		4
.L_5:
        /*0024*/ 	.byte	0x04, 0x12
        /*0026*/ 	.short	(.L_7 - .L_6)
	.align		4
.L_6:
        /*0028*/ 	.word	index@(_Z21SharedMem_GPUSpin1024yPyPm)
        /*002c*/ 	.word	0x00000008
.L_7:


//--------------------- .nv.compat                --------------------------
	.section	.nv.compat,"",@"SHT_CUDA_COMPAT_INFO"
	.align	4
        /*0000*/ 	.byte	0x02, 0x09, 0x00, 0x00, 0x02, 0x02, 0x01, 0x00, 0x02, 0x05, 0x05, 0x00, 0x03, 0x07, 0x01, 0x01
        /*0010*/ 	.byte	0x02, 0x03, 0x00, 0x00, 0x02, 0x06, 0x01, 0x00, 0x04, 0x0b, 0x08, 0x00, 0x01, 0x00, 0x00, 0x00
        /*0020*/ 	.byte	0x00, 0x00, 0x00, 0x00


//--------------------- .nv.info._Z21SharedMem_GPUSpin1024yPyPm --------------------------
	.section	.nv.info._Z21SharedMem_GPUSpin1024yPyPm,"",@"SHT_CUDA_INFO"
	.sectionflags	@""
	.align	4


	//----- nvinfo : EIATTR_CUDA_API_VERSION
	.align		4
        /*0000*/ 	.byte	0x04, 0x37
        /*0002*/ 	.short	(.L_9 - .L_8)
.L_8:
        /*0004*/ 	.word	0x00000082


	//----- nvinfo : EIATTR_KPARAM_INFO
	.align		4
.L_9:
        /*0008*/ 	.byte	0x04, 0x17
        /*000a*/ 	.short	(.L_11 - .L_10)
.L_10:
        /*000c*/ 	.word	0x00000000
        /*0010*/ 	.short	0x0002
        /*0012*/ 	.short	0x0010
        /*0014*/ 	.byte	0x00, 0xf5, 0x21, 0x00


	//----- nvinfo : EIATTR_KPARAM_INFO
	.align		4
.L_11:
        /*0018*/ 	.byte	0x04, 0x17
        /*001a*/ 	.short	(.L_13 - .L_12)
.L_12:
        /*001c*/ 	.word	0x00000000
        /*0020*/ 	.short	0x0001
        /*0022*/ 	.short	0x0008
        /*0024*/ 	.byte	0x00, 0xf5, 0x21, 0x00


	//----- nvinfo : EIATTR_KPARAM_INFO
	.align		4
.L_13:
        /*0028*/ 	.byte	0x04, 0x17
        /*002a*/ 	.short	(.L_15 - .L_14)
.L_14:
        /*002c*/ 	.word	0x00000000
        /*0030*/ 	.short	0x0000
        /*0032*/ 	.short	0x0000
        /*0034*/ 	.byte	0x00, 0xf0, 0x21, 0x00


	//----- nvinfo : EIATTR_SPARSE_MMA_MASK
	.align		4
.L_15:
        /*0038*/ 	.byte	0x03, 0x50
        /*003a*/ 	.short	0x0000


	//----- nvinfo : EIATTR_MAXREG_COUNT
	.align		4
        /*003c*/ 	.byte	0x03, 0x1b
        /*003e*/ 	.short	0x00ff


	//----- nvinfo : EIATTR_NUM_BARRIERS
	.align		4
        /*0040*/ 	.byte	0x02, 0x4c
        /*0042*/ 	.byte	0x01
	.zero		1


	//----- nvinfo : EIATTR_MERCURY_ISA_VERSION
	.align		4
        /*0044*/ 	.byte	0x03, 0x5f
        /*0046*/ 	.short	0x0101


	//----- nvinfo : EIATTR_VRC_CTA_INIT_COUNT
	.align		4
        /*0048*/ 	.byte	0x02, 0x4a
	.zero		1
	.zero		1


	//----- nvinfo : EIATTR_EXIT_INSTR_OFFSETS
	.align		4
        /*004c*/ 	.byte	0x04, 0x1c
        /*004e*/ 	.short	(.L_17 - .L_16)


	//   ....[0]....
.L_16:
        /*0050*/ 	.word	0x000005e0


	//   ....[1]....
        /*0054*/ 	.word	0x00000680


	//----- nvinfo : EIATTR_CRS_STACK_SIZE
	.align		4
.L_17:
        /*0058*/ 	.byte	0x04, 0x1e
        /*005a*/ 	.short	(.L_19 - .L_18)
.L_18:
        /*005c*/ 	.word	0x00000000


	//----- nvinfo : EIATTR_CBANK_PARAM_SIZE
	.align		4
.L_19:
        /*0060*/ 	.byte	0x03, 0x19
        /*0062*/ 	.short	0x0018


	//----- nvinfo : EIATTR_PARAM_CBANK
	.align		4
        /*0064*/ 	.byte	0x04, 0x0a
        /*0066*/ 	.short	(.L_21 - .L_20)
	.align		4
.L_20:
        /*0068*/ 	.word	index@(.nv.constant0._Z21SharedMem_GPUSpin1024yPyPm)
        /*006c*/ 	.short	0x0380
        /*006e*/ 	.short	0x0018


	//----- nvinfo : EIATTR_SW_WAR
	.align		4
.L_21:
        /*0070*/ 	.byte	0x04, 0x36
        /*0072*/ 	.short	(.L_23 - .L_22)
.L_22:
        /*0074*/ 	.word	0x00000008
.L_23:


//--------------------- .nv.callgraph             --------------------------
	.section	.nv.callgraph,"",@"SHT_CUDA_CALLGRAPH"
	.align	4
	.sectionentsize	8
	.align		4
        /*0000*/ 	.word	0x00000000
	.align		4
        /*0004*/ 	.word	0xffffffff
	.align		4
        /*0008*/ 	.word	0x00000000
	.align		4
        /*000c*/ 	.word	0xfffffffe
	.align		4
        /*0010*/ 	.word	0x00000000
	.align		4
        /*0014*/ 	.word	0xfffffffd
	.align		4
        /*0018*/ 	.word	0x00000000
	.align		4
        /*001c*/ 	.word	0xfffffffc


//--------------------- .text._Z21SharedMem_GPUSpin1024yPyPm --------------------------
	.section	.text._Z21SharedMem_GPUSpin1024yPyPm,"ax",@progbits
	.align	128
.text._Z21SharedMem_GPUSpin1024yPyPm:
        .type           _Z21SharedMem_GPUSpin1024yPyPm,@function
        .size           _Z21SharedMem_GPUSpin1024yPyPm,(.L_x_8 - _Z21SharedMem_GPUSpin1024yPyPm)
        .other          _Z21SharedMem_GPUSpin1024yPyPm,@"STO_CUDA_ENTRY STV_DEFAULT"
_Z21SharedMem_GPUSpin1024yPyPm:
[----:B------:R-:W0:Y:S02]  /*0000*/  LDC R1, c[0x0][0x37c] ;  /* 0x0000df00ff017b82 */ /* 0x000e240000000800 */
[----:B0-----:R-:W-:Y:S01]  /*0010*/  VIADD R1, R1, 0xfffffff8 ;  /* 0xfffffff801017836 */ /* 0x001fe20000000000 */
[----:B------:R-:W0:Y:S01]  /*0020*/  LDCU.64 UR6, c[0x0][0x358] ;  /* 0x00006b00ff0677ac */ /* 0x000e220008000a00 */
[----:B------:R-:W-:Y:S01]  /*0030*/  CS2R R2, SR_GLOBALTIMERLO ;  /* 0x0000000000027805 */ /* 0x000fe20000015200 */
[----:B------:R-:W1:Y:S01]  /*0040*/  S2R R4, SR_TID.X ;  /* 0x0000000000047919 */ /* 0x000e620000002100 */
[----:B------:R-:W-:Y:S01]  /*0050*/  BSSY.RECONVERGENT B0, `(.L_x_0) ;  /* 0x000000e000007945 */ /* 0x000fe20003800200 */
[----:B-1----:R-:W-:-:S13]  /*0060*/  ISETP.NE.AND P0, PT, R4, RZ, PT ;  /* 0x000000ff0400720c */ /* 0x002fda0003f05270 */
[----:B0-----:R-:W-:Y:S05]  /*0070*/  @P0 BRA `(.L_x_1) ;  /* 0x00000000002c0947 */ /* 0x001fea0003800000 */
[----:B------:R-:W0:Y:S01]  /*0080*/  S2R R13, SR_CTAID.X ;  /* 0x00000000000d7919 */ /* 0x000e220000002500 */
[----:B------:R-:W1:Y:S08]  /*0090*/  LDC.64 R6, c[0x0][0x388] ;  /* 0x0000e200ff067b82 */ /* 0x000e700000000a00 */
[----:B------:R-:W2:Y:S08]  /*00a0*/  S2UR UR4, SR_VIRTUALSMID ;  /* 0x00000000000479c3 */ /* 0x000eb00000004300 */
[----:B------:R-:W3:Y:S01]  /*00b0*/  LDC.64 R10, c[0x0][0x390] ;  /* 0x0000e400ff0a7b82 */ /* 0x000ee20000000a00 */
[----:B0-----:R-:W-:-:S02]  /*00c0*/  IMAD.SHL.U32 R9, R13, 0x2, RZ ;  /* 0x000000020d097824 */ /* 0x001fc400078e00ff */
[----:B--2---:R-:W-:Y:S02]  /*00d0*/  IMAD.U32 R8, RZ, RZ, UR4 ;  /* 0x00000004ff087e24 */ /* 0x004fe4000f8e00ff */
[----:B-1----:R-:W-:-:S04]  /*00e0*/  IMAD.WIDE.U32 R6, R9, 0x8, R6 ;  /* 0x0000000809067825 */ /* 0x002fc800078e0006 */
[----:B------:R-:W-:Y:S01]  /*00f0*/  IMAD.MOV.U32 R9, RZ, RZ, RZ ;  /* 0x000000ffff097224 */ /* 0x000fe200078e00ff */
[----:B------:R0:W-:Y:S01]  /*0100*/  STG.E.64 desc[UR6][R6.64], R2 ;  /* 0x0000000206007986 */ /* 0x0001e2000c101b06 */
[----:B---3--:R-:W-:-:S05]  /*0110*/  IMAD.WIDE.U32 R10, R13, 0x8, R10 ;  /* 0x000000080d0a7825 */ /* 0x008fca00078e000a */
[----:B------:R0:W-:Y:S02]  /*0120*/  STG.E.64 desc[UR6][R10.64], R8 ;  /* 0x000000080a007986 */ /* 0x0001e4000c101b06 */
.L_x_1:
[----:B------:R-:W-:Y:S05]  /*0130*/  BSYNC.RECONVERGENT B0 ;  /* 0x0000000000007941 */ /* 0x000fea0003800200 */
.L_x_0:
[----:B------:R1:W-:Y:S01]  /*0140*/  STL.64 [R1], R2 ;  /* 0x0000000201007387 */ /* 0x0003e20000100a00 */
[----:B------:R-:W2:Y:S01]  /*0150*/  LDCU UR4, c[0x0][0x360] ;  /* 0x00006c00ff0477ac */ /* 0x000ea20008000800 */
[----:B0-----:R-:W-:Y:S01]  /*0160*/  MOV R8, 0x1a0 ;  /* 0x000001a000087802 */ /* 0x001fe20000000f00 */
[----:B--2---:R-:W-:Y:S01]  /*0170*/  ULOP3.LUT UR4, UR4, 0xffff, URZ, 0xc0, !UPT ;  /* 0x0000ffff04047892 */ /* 0x004fe2000f8ec0ff */
[----:B-1----:R-:W-:Y:S11]  /*0180*/  BAR.SYNC.DEFER_BLOCKING 0x0 ;  /* 0x0000000000007b1d */ /* 0x002ff60000010000 */
[----:B------:R-:W-:Y:S05]  /*0190*/  CALL.REL.NOINC `($__internal_0_$__cuda_sm20_div_u16) ;  /* 0x00000004003c7944 */ /* 0x000fea0003c00000 */
[----:B------:R-:W0:Y:S01]  /*01a0*/  S2UR UR5, SR_CgaCtaId ;  /* 0x00000000000579c3 */ /* 0x000e220000008800 */
[C---:B------:R-:W-:Y:S01]  /*01b0*/  LOP3.LUT R3, R7.reuse, 0xffff, RZ, 0xc0, !PT ;  /* 0x0000ffff07037812 */ /* 0x040fe200078ec0ff */
[----:B------:R-:W-:Y:S01]  /*01c0*/  UMOV UR4, 0x400 ;  /* 0x0000040000047882 */ /* 0x000fe20000000000 */
[----:B------:R-:W-:Y:S02]  /*01d0*/  VIADD R0, R7, 0xffffffff ;  /* 0xffffffff07007836 */ /* 0x000fe40000000000 */
[C---:B------:R-:W-:Y:S01]  /*01e0*/  LOP3.LUT R12, R3.reuse, 0x7, RZ, 0xc0, !PT ;  /* 0x00000007030c7812 */ /* 0x040fe200078ec0ff */
[C---:B------:R-:W-:Y:S01]  /*01f0*/  IMAD R9, R3.reuse, R4, RZ ;  /* 0x0000000403097224 */ /* 0x040fe200078e02ff */
[C---:B------:R-:W-:Y:S01]  /*0200*/  LOP3.LUT R6, R3.reuse, 0x7f8, RZ, 0xc0, !PT ;  /* 0x000007f803067812 */ /* 0x040fe200078ec0ff */
[----:B------:R-:W-:Y:S01]  /*0210*/  IMAD.MOV.U32 R5, RZ, RZ, RZ ;  /* 0x000000ffff057224 */ /* 0x000fe200078e00ff */
[----:B------:R-:W-:Y:S02]  /*0220*/  LOP3.LUT R0, R0, 0xffff, RZ, 0xc0, !PT ;  /* 0x0000ffff00007812 */ /* 0x000fe400078ec0ff */
[----:B------:R-:W-:-:S02]  /*0230*/  LOP3.LUT R13, R3, 0x3, RZ, 0xc0, !PT ;  /* 0x00000003030d7812 */ /* 0x000fc400078ec0ff */
[----:B------:R-:W-:Y:S01]  /*0240*/  ISETP.GE.U32.AND P2, PT, R0, 0x7, PT ;  /* 0x000000070000780c */ /* 0x000fe20003f46070 */
[----:B0-----:R-:W-:-:S03]  /*0250*/  ULEA UR5, UR5, UR4, 0x18 ;  /* 0x0000000405057291 */ /* 0x001fc6000f8ec0ff */
[----:B------:R-:W-:-:S03]  /*0260*/  UMOV UR4, URZ ;  /* 0x000000ff00047c82 */ /* 0x000fc60008000000 */
[----:B------:R-:W-:-:S05]  /*0270*/  LEA R8, R9, UR5, 0x3 ;  /* 0x0000000509087c11 */ /* 0x000fca000f8e18ff */
[----:B------:R-:W-:-:S07]  /*0280*/  VIADD R10, R8, 0x20 ;  /* 0x00000020080a7836 */ /* 0x000fce0000000000 */
.L_x_6:
[----:B------:R-:W-:Y:S01]  /*0290*/  UIADD3 UR4, UPT, UPT, UR4, 0x1, URZ ;  /* 0x0000000104047890 */ /* 0x000fe2000fffe0ff */
[----:B------:R-:W-:-:S03]  /*02a0*/  IMAD.MOV.U32 R2, RZ, RZ, RZ ;  /* 0x000000ffff027224 */ /* 0x000fc600078e00ff */
[----:B------:R-:W-:Y:S01]  /*02b0*/  UISETP.NE.AND UP0, UPT, UR4, 0x2000, UPT ;  /* 0x000020000400788c */ /* 0x000fe2000bf05270 */
[----:B01----:R-:W-:Y:S10]  /*02c0*/  @!P2 BRA `(.L_x_2) ;  /* 0x000000000048a947 */ /* 0x003ff40003800000 */
[----:B------:R-:W-:Y:S02]  /*02d0*/  IMAD.MOV.U32 R7, RZ, RZ, R10 ;  /* 0x000000ffff077224 */ /* 0x000fe400078e000a */
[----:B------:R-:W-:Y:S02]  /*02e0*/  IMAD.MOV.U32 R0, RZ, RZ, R6 ;  /* 0x000000ffff007224 */ /* 0x000fe400078e0006 */
[----:B------:R-:W-:-:S07]  /*02f0*/  IMAD.MOV.U32 R2, RZ, RZ, RZ ;  /* 0x000000ffff027224 */ /* 0x000fce00078e00ff */
.L_x_3:
[----:B------:R-:W-:Y:S01]  /*0300*/  IADD3 R0, P0, PT, R0, -0x8, RZ ;  /* 0xfffffff800007810 */ /* 0x000fe20007f1e0ff */
[----:B------:R-:W-:Y:S03]  /*0310*/  STS.64 [R7+-0x20], R4 ;  /* 0xffffe00407007388 */ /* 0x000fe60000000a00 */
[----:B------:R-:W-:Y:S01]  /*0320*/  IADD3.X R2, PT, PT, R2, -0x1, RZ, P0, !PT ;  /* 0xffffffff02027810 */ /* 0x000fe200007fe4ff */
[----:B------:R-:W-:Y:S01]  /*0330*/  STS.64 [R7+-0x18], R4 ;  /* 0xffffe80407007388 */ /* 0x000fe20000000a00 */
[----:B------:R-:W-:-:S03]  /*0340*/  ISETP.NE.U32.AND P0, PT, R0, RZ, PT ;  /* 0x000000ff0000720c */ /* 0x000fc60003f05070 */
[----:B------:R-:W-:Y:S01]  /*0350*/  STS.64 [R7+-0x10], R4 ;  /* 0xfffff00407007388 */ /* 0x000fe20000000a00 */
[----:B------:R-:W-:-:S03]  /*0360*/  ISETP.NE.AND.EX P0, PT, R2, RZ, PT, P0 ;  /* 0x000000ff0200720c */ /* 0x000fc60003f05300 */
[----:B------:R-:W-:Y:S04]  /*0370*/  STS.64 [R7+-0x8], R4 ;  /* 0xfffff80407007388 */ /* 0x000fe80000000a00 */
[----:B------:R-:W-:Y:S04]  /*0380*/  STS.64 [R7], R4 ;  /* 0x0000000407007388 */ /* 0x000fe80000000a00 */
[----:B------:R-:W-:Y:S04]  /*0390*/  STS.64 [R7+0x8], R4 ;  /* 0x0000080407007388 */ /* 0x000fe80000000a00 */
[----:B------:R-:W-:Y:S04]  /*03a0*/  STS.64 [R7+0x10], R4 ;  /* 0x0000100407007388 */ /* 0x000fe80000000a00 */
[----:B------:R0:W-:Y:S02]  /*03b0*/  STS.64 [R7+0x18], R4 ;  /* 0x0000180407007388 */ /* 0x0001e40000000a00 */
[----:B0-----:R-:W-:Y:S01]  /*03c0*/  VIADD R7, R7, 0x40 ;  /* 0x0000004007077836 */ /* 0x001fe20000000000 */
[----:B------:R-:W-:Y:S06]  /*03d0*/  @P0 BRA `(.L_x_3) ;  /* 0xfffffffc00c80947 */ /* 0x000fec000383ffff */
[----:B------:R-:W-:-:S07]  /*03e0*/  IMAD.MOV.U32 R2, RZ, RZ, R6 ;  /* 0x000000ffff027224 */ /* 0x000fce00078e0006 */
.L_x_2:
[----:B------:R-:W-:-:S04]  /*03f0*/  ISETP.NE.U32.AND P0, PT, R12, RZ, PT ;  /* 0x000000ff0c00720c */ /* 0x000fc80003f05070 */
[----:B------:R-:W-:-:S13]  /*0400*/  ISETP.NE.AND.EX P0, PT, RZ, RZ, PT, P0 ;  /* 0x000000ffff00720c */ /* 0x000fda0003f05300 */
[----:B------:R-:W-:Y:S05]  /*0410*/  @!P0 BRA `(.L_x_4) ;  /* 0x0000000000608947 */ /* 0x000fea0003800000 */
[----:B------:R-:W-:Y:S02]  /*0420*/  ISETP.GE.U32.AND P0, PT, R12, 0x4, PT ;  /* 0x000000040c00780c */ /* 0x000fe40003f06070 */
[----:B------:R-:W-:Y:S02]  /*0430*/  ISETP.NE.U32.AND P1, PT, R13, RZ, PT ;  /* 0x000000ff0d00720c */ /* 0x000fe40003f25070 */
[----:B------:R-:W-:Y:S02]  /*0440*/  ISETP.GE.U32.AND.EX P0, PT, RZ, RZ, PT, P0 ;  /* 0x000000ffff00720c */ /* 0x000fe40003f06100 */
[----:B------:R-:W-:-:S11]  /*0450*/  ISETP.NE.AND.EX P1, PT, RZ, RZ, PT, P1 ;  /* 0x000000ffff00720c */ /* 0x000fd60003f25310 */
[----:B------:R-:W-:Y:S05]  /*0460*/  @!P0 BRA `(.L_x_5) ;  /* 0x00000000001c8947 */ /* 0x000fea0003800000 */
[----:B------:R-:W-:Y:S02]  /*0470*/  IMAD.IADD R0, R9, 0x1, R2 ;  /* 0x0000000109007824 */ /* 0x000fe400078e0202 */
[----:B------:R-:W-:-:S03]  /*0480*/  VIADD R2, R2, 0x4 ;  /* 0x0000000402027836 */ /* 0x000fc60000000000 */
[----:B------:R-:W-:-:S05]  /*0490*/  LEA R7, R0, UR5, 0x3 ;  /* 0x0000000500077c11 */ /* 0x000fca000f8e18ff */
[----:B------:R0:W-:Y:S04]  /*04a0*/  STS.64 [R7], R4 ;  /* 0x0000000407007388 */ /* 0x0001e80000000a00 */
[----:B------:R0:W-:Y:S04]  /*04b0*/  STS.64 [R7+0x8], R4 ;  /* 0x0000080407007388 */ /* 0x0001e80000000a00 */
[----:B------:R0:W-:Y:S04]  /*04c0*/  STS.64 [R7+0x10], R4 ;  /* 0x0000100407007388 */ /* 0x0001e80000000a00 */
[----:B------:R0:W-:Y:S02]  /*04d0*/  STS.64 [R7+0x18], R4 ;  /* 0x0000180407007388 */ /* 0x0001e40000000a00 */
.L_x_5:
[----:B------:R-:W-:Y:S05]  /*04e0*/  @!P1 BRA `(.L_x_4) ;  /* 0x00000000002c9947 */ /* 0x000fea0003800000 */
[----:B------:R-:W-:Y:S02]  /*04f0*/  ISETP.NE.U32.AND P0, PT, R13, 0x1, PT ;  /* 0x000000010d00780c */ /* 0x000fe40003f05070 */
[----:B------:R-:W-:Y:S02]  /*0500*/  LOP3.LUT P1, RZ, R3, 0x1, RZ, 0xc0, !PT ;  /* 0x0000000103ff7812 */ /* 0x000fe4000782c0ff */
[----:B------:R-:W-:-:S13]  /*0510*/  ISETP.NE.AND.EX P0, PT, RZ, RZ, PT, P0 ;  /* 0x000000ffff00720c */ /* 0x000fda0003f05300 */
[----:B0-----:R-:W-:Y:S02]  /*0520*/  @P0 IMAD.IADD R7, R9, 0x1, R2 ;  /* 0x0000000109070824 */ /* 0x001fe400078e0202 */
[----:B------:R-:W-:-:S03]  /*0530*/  @P0 VIADD R2, R2, 0x2 ;  /* 0x0000000202020836 */ /* 0x000fc60000000000 */
[----:B------:R-:W-:Y:S01]  /*0540*/  @P0 LEA R11, R7, UR5, 0x3 ;  /* 0x00000005070b0c11 */ /* 0x000fe2000f8e18ff */
[----:B------:R-:W-:-:S04]  /*0550*/  @P1 IMAD.IADD R0, R9, 0x1, R2 ;  /* 0x0000000109001824 */ /* 0x000fc800078e0202 */
[----:B------:R1:W-:Y:S01]  /*0560*/  @P0 STS.64 [R11], R4 ;  /* 0x000000040b000388 */ /* 0x0003e20000000a00 */
[----:B------:R-:W-:-:S03]  /*0570*/  @P1 LEA R7, R0, UR5, 0x3 ;  /* 0x0000000500071c11 */ /* 0x000fc6000f8e18ff */
[----:B------:R1:W-:Y:S04]  /*0580*/  @P0 STS.64 [R11+0x8], R4 ;  /* 0x000008040b000388 */ /* 0x0003e80000000a00 */
[----:B------:R1:W-:Y:S02]  /*0590*/  @P1 STS.64 [R7], R4 ;  /* 0x0000000407001388 */ /* 0x0003e40000000a00 */
.L_x_4:
[----:B------:R-:W-:Y:S05]  /*05a0*/  BRA.U UP0, `(.L_x_6) ;  /* 0xfffffffd00387547 */ /* 0x000fea000b83ffff */
[----:B------:R-:W2:Y:S02]  /*05b0*/  LDS.64 R2, [R8] ;  /* 0x0000000008027984 */ /* 0x000ea40000000a00 */
[----:B--2---:R-:W-:-:S04]  /*05c0*/  ISETP.NE.U32.AND P0, PT, R2, RZ, PT ;  /* 0x000000ff0200720c */ /* 0x004fc80003f05070 */
[----:B------:R-:W-:-:S13]  /*05d0*/  ISETP.NE.AND.EX P0, PT, R3, RZ, PT, P0 ;  /* 0x000000ff0300720c */ /* 0x000fda0003f05300 */
[----:B------:R-:W-:Y:S05]  /*05e0*/  @P0 EXIT ;  /* 0x000000000000094d */ /* 0x000fea0003800000 */
[----:B------:R-:W-:Y:S01]  /*05f0*/  CS2R R2, SR_GLOBALTIMERLO ;  /* 0x0000000000027805 */ /* 0x000fe20000015200 */
[----:B------:R-:W2:Y:S01]  /*0600*/  S2R R6, SR_CTAID.X ;  /* 0x0000000000067919 */ /* 0x000ea20000002500 */
[----:B------:R-:W3:Y:S08]  /*0610*/  LDC R0, c[0x0][0x2f8] ;  /* 0x0000be00ff007b82 */ /* 0x000ef00000000800 */
[----:B01----:R-:W0:Y:S01]  /*0620*/  LDC.64 R4, c[0x0][0x388] ;  /* 0x0000e200ff047b82 */ /* 0x003e220000000a00 */
[----:B---3--:R-:W-:-:S05]  /*0630*/  IADD3 R7, PT, PT, -R0, R1, R0 ;  /* 0x0000000100077210 */ /* 0x008fca0007ffe100 */
[----:B------:R-:W-:Y:S01]  /*0640*/  STL.64 [R7], R2 ;  /* 0x0000000207007387 */ /* 0x000fe20000100a00 */
[----:B--2---:R-:W-:-:S04]  /*0650*/  IMAD.SHL.U32 R9, R6, 0x2, RZ ;  /* 0x0000000206097824 */ /* 0x004fc800078e00ff */
[----:B0-----:R-:W-:-:S05]  /*0660*/  IMAD.WIDE.U32 R4, R9, 0x8, R4 ;  /* 0x0000000809047825 */ /* 0x001fca00078e0004 */
[----:B------:R-:W-:Y:S01]  /*0670*/  STG.E.64 desc[UR6][R4.64+0x8], R2 ;  /* 0x0000080204007986 */ /* 0x000fe2000c101b06 */
[----:B------:R-:W-:Y:S05]  /*0680*/  EXIT ;  /* 0x000000000000794d */ /* 0x000fea0003800000 */
        .weak           $__internal_0_$__cuda_sm20_div_u16
        .type           $__internal_0_$__cuda_sm20_div_u16,@function
        .size           $__internal_0_$__cuda_sm20_div_u16,(.L_x_8 - $__internal_0_$__cuda_sm20_div_u16)
$__internal_0_$__cuda_sm20_div_u16:
[----:B------:R-:W0:Y:S01]  /*0690*/  I2F.U16 R0, UR4 ;  /* 0x0000000400007d06 */ /* 0x000e220008101000 */
[----:B------:R-:W-:Y:S01]  /*06a0*/  IMAD.MOV.U32 R2, RZ, RZ, 0x4b800000 ;  /* 0x4b800000ff027424 */ /* 0x000fe200078e00ff */
[C---:B0-----:R-:W-:Y:S02]  /*06b0*/  FSETP.GEU.AND P1, PT, |R0|.reuse, 1.175494350822287508e-38, PT ;  /* 0x008000000000780b */ /* 0x041fe40003f2e200 */
[----:B------:R-:W-:Y:S02]  /*06c0*/  FSETP.GT.AND P0, PT, |R0|, 8.50705917302346158658e+37, PT ;  /* 0x7e8000000000780b */ /* 0x000fe40003f04200 */
[----:B------:R-:W-:-:S04]  /*06d0*/  FSEL R2, R2, 1, !P1 ;  /* 0x3f80000002027808 */ /* 0x000fc80004800000 */
[----:B------:R-:W-:Y:S01]  /*06e0*/  FSEL R3, R2, 0.25, !P0 ;  /* 0x3e80000002037808 */ /* 0x000fe20004000000 */
[----:B------:R-:W-:Y:S01]  /*06f0*/  IMAD.MOV.U32 R2, RZ, RZ, R8 ;  /* 0x000000ffff027224 */ /* 0x000fe200078e0008 */
[----:B------:R-:W-:-:S03]  /*0700*/  ISETP.NE.U32.AND P0, PT, RZ, UR4, PT ;  /* 0x00000004ff007c0c */ /* 0x000fc6000bf05070 */
[----:B------:R-:W-:Y:S01]  /*0710*/  FMUL R6, R0, R3 ;  /* 0x0000000300067220 */ /* 0x000fe20000400000 */
[----:B------:R-:W-:-:S05]  /*0720*/  I2FP.F32.U32.RZ R0, 0x400 ;  /* 0x0000040000007845 */ /* 0x000fca000020d000 */
[----:B------:R-:W0:Y:S02]  /*0730*/  MUFU.RCP R6, R6 ;  /* 0x0000000600067308 */ /* 0x000e240000001000 */
[----:B0-----:R-:W-:-:S04]  /*0740*/  FMUL R3, R3, R6 ;  /* 0x0000000603037220 */ /* 0x001fc80000400000 */
[----:B------:R-:W-:-:S04]  /*0750*/  VIADD R3, R3, 0x2 ;  /* 0x0000000203037836 */ /* 0x000fc80000000000 */
[----:B------:R-:W-:Y:S01]  /*0760*/  FMUL.RZ R0, R0, R3 ;  /* 0x0000000300007220 */ /* 0x000fe2000040c000 */
[----:B------:R-:W-:-:S05]  /*0770*/  IMAD.MOV.U32 R3, RZ, RZ, 0x0 ;  /* 0x00000000ff037424 */ /* 0x000fca00078e00ff */
[----:B------:R-:W0:Y:S02]  /*0780*/  F2I.U32.TRUNC.NTZ R0, R0 ;  /* 0x0000000000007305 */ /* 0x000e24000020f000 */
[----:B0-----:R-:W-:Y:S01]  /*0790*/  LOP3.LUT R7, R0, 0xffff, RZ, 0xc0, !PT ;  /* 0x0000ffff00077812 */ /* 0x001fe200078ec0ff */
[----:B------:R-:W-:Y:S01]  /*07a0*/  @!P0 IMAD.MOV.U32 R7, RZ, RZ, -0x1 ;  /* 0xffffffffff078424 */ /* 0x000fe200078e00ff */
[----:B------:R-:W-:Y:S06]  /*07b0*/  RET.REL.NODEC R2 `(_Z21SharedMem_GPUSpin1024yPyPm) ;  /* 0xfffffff802107950 */ /* 0x000fec0003c3ffff */
.L_x_7:
[----:B------:R-:W-:-:S00]  /*07c0*/  BRA `(.L_x_7) ;  /* 0xfffffffc00fc7947 */ /* 0x000fc0000383ffff */
[----:B------:R-:W-:-:S00]  /*07d0*/  NOP ;  /* 0x0000000000007918 */ /* 0x000fc00000000000 */
        /* <DEDUP_REMOVED lines=10> */
.L_x_8:


//--------------------- .nv.shared._Z21SharedMem_GPUSpin1024yPyPm --------------------------
	.section	.nv.shared._Z21SharedMem_GPUSpin1024yPyPm,"aw",@nobits
	.sectionflags	@""
	.align	8
.nv.shared._Z21SharedMem_GPUSpin1024yPyPm:
	.zero		9216


//--------------------- .nv.shared.reserved.0     --------------------------
	.section	.nv.shared.reserved.0,"aw",@nobits
	.weak		__nv_reservedSMEM_offset_0_alias
	.size		__nv_reservedSMEM_offset_0_alias, 0, 64
	.other		__nv_reservedSMEM_offset_0_alias,@"STO_CUDA_RESERVED_SHARED STV_DEFAULT"
__nv_reservedSMEM_offset_0_alias:
	.zero		0
	.zero		64


//--------------------- .nv.constant0._Z21SharedMem_GPUSpin1024yPyPm --------------------------
	.section	.nv.constant0._Z21SharedMem_GPUSpin1024yPyPm,"a",@progbits
	.sectionflags	@""
	.align	4
.nv.constant0._Z21SharedMem_GPUSpin1024yPyPm:
	.zero		920


//--------------------- SYMBOLS --------------------------

	.type		.nv.reservedSmem.offset0,@object
	.size		.nv.reservedSmem.offset0,0x4
	.type		.nv.reservedSmem.cap,@object
	.size		.nv.reservedSmem.cap,0x4
